//
// Generated by NVIDIA NVVM Compiler
//
// Compiler Build ID: CL-36424714
// Cuda compilation tools, release 13.0, V13.0.88
// Based on NVVM 20.0.0
//

.version 9.0
.target sm_100
.address_size 64

	// .globl	_Z6reducePiicS_
// _ZZ6reducePiicS_E9partialOp has been demoted

.visible .entry _Z6reducePiicS_(
	.param .u64 .ptr .align 1 _Z6reducePiicS__param_0,
	.param .u32 _Z6reducePiicS__param_1,
	.param .u8 _Z6reducePiicS__param_2,
	.param .u64 .ptr .align 1 _Z6reducePiicS__param_3
)
{
	.reg .pred 	%p<17>;
	.reg .b16 	%rs<4>;
	.reg .b32 	%r<47>;
	.reg .b64 	%rd<11>;
	// demoted variable
	.shared .align 4 .b8 _ZZ6reducePiicS_E9partialOp[4096];
	ld.param.u64 	%rd3, [_Z6reducePiicS__param_0];
	ld.param.u32 	%r27, [_Z6reducePiicS__param_1];
	ld.param.s8 	%rs1, [_Z6reducePiicS__param_2];
	ld.param.u64 	%rd2, [_Z6reducePiicS__param_3];
	cvta.to.global.u64 	%rd1, %rd3;
	mov.u32 	%r1, %tid.x;
	mov.u32 	%r2, %ctaid.x;
	mov.u32 	%r3, %ntid.x;
	mul.lo.s32 	%r4, %r2, %r3;
	add.s32 	%r28, %r4, %r1;
	shl.b32 	%r5, %r28, 1;
	setp.ge.s32 	%p1, %r5, %r27;
	@%p1 bra 	$L__BB0_28;
	sub.s32 	%r29, %r27, %r4;
	add.s32 	%r30, %r29, 1;
	shr.u32 	%r31, %r30, 1;
	min.u32 	%r45, %r3, %r31;
	add.s32 	%r32, %r5, 1;
	setp.eq.s32 	%p2, %r32, %r27;
	@%p2 bra 	$L__BB0_11;
	mul.wide.s32 	%rd4, %r5, 4;
	add.s64 	%rd5, %rd1, %rd4;
	ld.global.u32 	%r7, [%rd5];
	ld.global.u32 	%r8, [%rd5+4];
	mov.b32 	%r44, 0;
	setp.gt.s16 	%p3, %rs1, 111;
	@%p3 bra 	$L__BB0_6;
	setp.eq.s16 	%p6, %rs1, 104;
	@%p6 bra 	$L__BB0_10;
	setp.eq.s16 	%p7, %rs1, 108;
	@%p7 bra 	$L__BB0_5;
	bra.uni 	$L__BB0_12;
$L__BB0_5:
	min.s32 	%r44, %r7, %r8;
	bra.uni 	$L__BB0_12;
$L__BB0_6:
	setp.eq.s16 	%p4, %rs1, 112;
	@%p4 bra 	$L__BB0_9;
	setp.ne.s16 	%p5, %rs1, 115;
	@%p5 bra 	$L__BB0_12;
	add.s32 	%r44, %r8, %r7;
	bra.uni 	$L__BB0_12;
$L__BB0_9:
	mul.lo.s32 	%r44, %r8, %r7;
	bra.uni 	$L__BB0_12;
$L__BB0_10:
	max.s32 	%r44, %r7, %r8;
	bra.uni 	$L__BB0_12;
$L__BB0_11:
	mul.wide.s32 	%rd6, %r5, 4;
	add.s64 	%rd7, %rd1, %rd6;
	ld.global.u32 	%r44, [%rd7];
$L__BB0_12:
	shl.b32 	%r34, %r1, 2;
	mov.u32 	%r35, _ZZ6reducePiicS_E9partialOp;
	add.s32 	%r15, %r35, %r34;
	st.shared.u32 	[%r15], %r44;
	setp.lt.u32 	%p8, %r45, 2;
	@%p8 bra 	$L__BB0_26;
	shl.b32 	%r36, %r1, 1;
	or.b32  	%r16, %r36, 1;
	not.b32 	%r17, %r1;
$L__BB0_14:
	bar.sync 	0;
	setp.ge.u32 	%p9, %r16, %r45;
	@%p9 bra 	$L__BB0_25;
	ld.shared.u32 	%r19, [%r15];
	add.s32 	%r38, %r45, %r17;
	shl.b32 	%r39, %r38, 2;
	add.s32 	%r41, %r35, %r39;
	ld.shared.u32 	%r20, [%r41];
	mov.b32 	%r46, 0;
	setp.gt.s16 	%p10, %rs1, 111;
	@%p10 bra 	$L__BB0_19;
	setp.eq.s16 	%p13, %rs1, 104;
	@%p13 bra 	$L__BB0_23;
	setp.eq.s16 	%p14, %rs1, 108;
	@%p14 bra 	$L__BB0_18;
	bra.uni 	$L__BB0_24;
$L__BB0_18:
	min.s32 	%r46, %r19, %r20;
	bra.uni 	$L__BB0_24;
$L__BB0_19:
	setp.eq.s16 	%p11, %rs1, 112;
	@%p11 bra 	$L__BB0_22;
	setp.ne.s16 	%p12, %rs1, 115;
	@%p12 bra 	$L__BB0_24;
	add.s32 	%r46, %r20, %r19;
	bra.uni 	$L__BB0_24;
$L__BB0_22:
	mul.lo.s32 	%r46, %r20, %r19;
	bra.uni 	$L__BB0_24;
$L__BB0_23:
	max.s32 	%r46, %r19, %r20;
$L__BB0_24:
	st.shared.u32 	[%r15], %r46;
$L__BB0_25:
	add.s32 	%r42, %r45, 1;
	shr.u32 	%r26, %r42, 1;
	setp.gt.u32 	%p15, %r45, 2;
	mov.u32 	%r45, %r26;
	@%p15 bra 	$L__BB0_14;
$L__BB0_26:
	setp.ne.s32 	%p16, %r1, 0;
	@%p16 bra 	$L__BB0_28;
	ld.shared.u32 	%r43, [_ZZ6reducePiicS_E9partialOp];
	cvta.to.global.u64 	%rd8, %rd2;
	mul.wide.u32 	%rd9, %r2, 4;
	add.s64 	%rd10, %rd8, %rd9;
	st.global.u32 	[%rd10], %r43;
$L__BB0_28:
	ret;

}


// ===== COMPILED SASS (sm_100) =====

	.target	sm_100

	.elftype	@"ET_EXEC"


//--------------------- .note.nv.tkinfo           --------------------------
	.section	.note.nv.tkinfo,"",@"SHT_NOTE"
	.sectionflags	@"SHF_NOTE_NV_TKINFO"
	.tkinfo
        /*0018*/ 	.word	0x00000002
        /*0030*/ 	.string	""
        /*0030*/ 	.string	"ptxas"
        /*0030*/ 	.string	"Cuda compilation tools, release 13.0, V13.0.88"
        /*0030*/ 	.string	"Build cuda_13.0.r13.0/compiler.36424714_0"
        /*0030*/ 	.string	"-arch sm_100 -m 64 "



//--------------------- .note.nv.cuinfo           --------------------------
	.section	.note.nv.cuinfo,"",@"SHT_NOTE"
	.sectionflags	@"SHF_NOTE_NV_CUINFO"
        /*0018*/ 	.short	0x0002
        /*001a*/ 	.short	0x0064
        /*001c*/ 	.short	0x0082
	.zero		2


//--------------------- .nv.info                  --------------------------
	.section	.nv.info,"",@"SHT_CUDA_INFO"
	.align	4


	//----- nvinfo : EIATTR_REGCOUNT
	.align		4
        /*0000*/ 	.byte	0x04, 0x2f
        /*0002*/ 	.short	(.L_1 - .L_0)
	.align		4
.L_0:
        /*0004*/ 	.word	index@(_Z6reducePiicS_)
        /*0008*/ 	.word	0x0000000d


	//----- nvinfo : EIATTR_FRAME_SIZE
	.align		4
.L_1:
        /*000c*/ 	.byte	0x04, 0x11
        /*000e*/ 	.short	(.L_3 - .L_2)
	.align		4
.L_2:
        /*0010*/ 	.word	index@(_Z6reducePiicS_)
        /*0014*/ 	.word	0x00000000


	//----- nvinfo : EIATTR_MIN_STACK_SIZE
	.align		4
.L_3:
        /*0018*/ 	.byte	0x04, 0x12
        /*001a*/ 	.short	(.L_5 - .L_4)
	.align		4
.L_4:
        /*001c*/ 	.word	index@(_Z6reducePiicS_)
        /*0020*/ 	.word	0x00000000
.L_5:


//--------------------- .nv.compat                --------------------------
	.section	.nv.compat,"",@"SHT_CUDA_COMPAT_INFO"
	.align	4
        /*0000*/ 	.byte	0x02, 0x09, 0x00, 0x00, 0x02, 0x02, 0x01, 0x00, 0x02, 0x05, 0x05, 0x00, 0x03, 0x07, 0x01, 0x01
        /*0010*/ 	.byte	0x02, 0x03, 0x00, 0x00, 0x02, 0x06, 0x01, 0x00, 0x04, 0x0b, 0x08, 0x00, 0x09, 0x00, 0x00, 0x00
        /*0020*/ 	.byte	0x00, 0x00, 0x00, 0x00


//--------------------- .nv.info._Z6reducePiicS_  --------------------------
	.section	.nv.info._Z6reducePiicS_,"",@"SHT_CUDA_INFO"
	.sectionflags	@""
	.align	4


	//----- nvinfo : EIATTR_CUDA_API_VERSION
	.align		4
        /*0000*/ 	.byte	0x04, 0x37
        /*0002*/ 	.short	(.L_7 - .L_6)
.L_6:
        /*0004*/ 	.word	0x00000082


	//----- nvinfo : EIATTR_KPARAM_INFO
	.align		4
.L_7:
        /*0008*/ 	.byte	0x04, 0x17
        /*000a*/ 	.short	(.L_9 - .L_8)
.L_8:
        /*000c*/ 	.word	0x00000000
        /*0010*/ 	.short	0x0003
        /*0012*/ 	.short	0x0010
        /*0014*/ 	.byte	0x00, 0xf5, 0x21, 0x00


	//----- nvinfo : EIATTR_KPARAM_INFO
	.align		4
.L_9:
        /*0018*/ 	.byte	0x04, 0x17
        /*001a*/ 	.short	(.L_11 - .L_10)
.L_10:
        /*001c*/ 	.word	0x00000000
        /*0020*/ 	.short	0x0002
        /*0022*/ 	.short	0x000c
        /*0024*/ 	.byte	0x00, 0xf0, 0x05, 0x00


	//----- nvinfo : EIATTR_KPARAM_INFO
	.align		4
.L_11:
        /*0028*/ 	.byte	0x04, 0x17
        /*002a*/ 	.short	(.L_13 - .L_12)
.L_12:
        /*002c*/ 	.word	0x00000000
        /*0030*/ 	.short	0x0001
        /*0032*/ 	.short	0x0008
        /*0034*/ 	.byte	0x00, 0xf0, 0x11, 0x00


	//----- nvinfo : EIATTR_KPARAM_INFO
	.align		4
.L_13:
        /*0038*/ 	.byte	0x04, 0x17
        /*003a*/ 	.short	(.L_15 - .L_14)
.L_14:
        /*003c*/ 	.word	0x00000000
        /*0040*/ 	.short	0x0000
        /*0042*/ 	.short	0x0000
        /*0044*/ 	.byte	0x00, 0xf5, 0x21, 0x00


	//----- nvinfo : EIATTR_SPARSE_MMA_MASK
	.align		4
.L_15:
        /*0048*/ 	.byte	0x03, 0x50
        /*004a*/ 	.short	0x0000


	//----- nvinfo : EIATTR_MAXREG_COUNT
	.align		4
        /*004c*/ 	.byte	0x03, 0x1b
        /*004e*/ 	.short	0x00ff


	//----- nvinfo : EIATTR_NUM_BARRIERS
	.align		4
        /*0050*/ 	.byte	0x02, 0x4c
        /*0052*/ 	.byte	0x01
	.zero		1


	//----- nvinfo : EIATTR_MERCURY_ISA_VERSION
	.align		4
        /*0054*/ 	.byte	0x03, 0x5f
        /*0056*/ 	.short	0x0101


	//----- nvinfo : EIATTR_VRC_CTA_INIT_COUNT
	.align		4
        /*0058*/ 	.byte	0x02, 0x4a
	.zero		1
	.zero		1


	//----- nvinfo : EIATTR_EXIT_INSTR_OFFSETS
	.align		4
        /*005c*/ 	.byte	0x04, 0x1c
        /*005e*/ 	.short	(.L_17 - .L_16)


	//   ....[0]....
.L_16:
        /*0060*/ 	.word	0x00000090


	//   ....[1]....
        /*0064*/ 	.word	0x000005b0


	//   ....[2]....
        /*0068*/ 	.word	0x00000630


	//----- nvinfo : EIATTR_CRS_STACK_SIZE
	.align		4
.L_17:
        /*006c*/ 	.byte	0x04, 0x1e
        /*006e*/ 	.short	(.L_19 - .L_18)
.L_18:
        /*0070*/ 	.word	0x00000000


	//----- nvinfo : EIATTR_CBANK_PARAM_SIZE
	.align		4
.L_19:
        /*0074*/ 	.byte	0x03, 0x19
        /*0076*/ 	.short	0x0018


	//----- nvinfo : EIATTR_PARAM_CBANK
	.align		4
        /*0078*/ 	.byte	0x04, 0x0a
        /*007a*/ 	.short	(.L_21 - .L_20)
	.align		4
.L_20:
        /*007c*/ 	.word	index@(.nv.constant0._Z6reducePiicS_)
        /*0080*/ 	.short	0x0380
        /*0082*/ 	.short	0x0018


	//----- nvinfo : EIATTR_SW_WAR
	.align		4
.L_21:
        /*0084*/ 	.byte	0x04, 0x36
        /*0086*/ 	.short	(.L_23 - .L_22)
.L_22:
        /*0088*/ 	.word	0x00000008
.L_23:


//--------------------- .nv.callgraph             --------------------------
	.section	.nv.callgraph,"",@"SHT_CUDA_CALLGRAPH"
	.align	4
	.sectionentsize	8
	.align		4
        /*0000*/ 	.word	0x00000000
	.align		4
        /*0004*/ 	.word	0xffffffff
	.align		4
        /*0008*/ 	.word	0x00000000
	.align		4
        /*000c*/ 	.word	0xfffffffe
	.align		4
        /*0010*/ 	.word	0x00000000
	.align		4
        /*0014*/ 	.word	0xfffffffd
	.align		4
        /*0018*/ 	.word	0x00000000
	.align		4
        /*001c*/ 	.word	0xfffffffc


//--------------------- .text._Z6reducePiicS_     --------------------------
	.section	.text._Z6reducePiicS_,"ax",@progbits
	.align	128
        .global         _Z6reducePiicS_
        .type           _Z6reducePiicS_,@function
        .size           _Z6reducePiicS_,(.L_x_15 - _Z6reducePiicS_)
        .other          _Z6reducePiicS_,@"STO_CUDA_ENTRY STV_DEFAULT"
_Z6reducePiicS_:
.text._Z6reducePiicS_:
[----:B------:R-:W-:Y:S01]  /*0000*/  LDC R1, c[0x0][0x37c] ;  /* 0x0000df00ff017b82 */ /* 0x000fe20000000800 */
[----:B------:R-:W0:Y:S01]  /*0010*/  S2R R0, SR_CTAID.X ;  /* 0x0000000000007919 */ /* 0x000e220000002500 */
[----:B------:R-:W0:Y:S06]  /*0020*/  LDCU UR4, c[0x0][0x360] ;  /* 0x00006c00ff0477ac */ /* 0x000e2c0008000800 */
[----:B------:R-:W1:Y:S01]  /*0030*/  LDC R6, c[0x0][0x388] ;  /* 0x0000e200ff067b82 */ /* 0x000e620000000800 */
[----:B------:R-:W2:Y:S01]  /*0040*/  S2R R2, SR_TID.X ;  /* 0x0000000000027919 */ /* 0x000ea20000002100 */
[----:B0-----:R-:W-:-:S04]  /*0050*/  IMAD R3, R0, UR4, RZ ;  /* 0x0000000400037c24 */ /* 0x001fc8000f8e02ff */
[----:B--2---:R-:W-:-:S04]  /*0060*/  IMAD.IADD R4, R3, 0x1, R2 ;  /* 0x0000000103047824 */ /* 0x004fc800078e0202 */
[----:B------:R-:W-:-:S05]  /*0070*/  IMAD.SHL.U32 R7, R4, 0x2, RZ ;  /* 0x0000000204077824 */ /* 0x000fca00078e00ff */
[----:B-1----:R-:W-:-:S13]  /*0080*/  ISETP.GE.AND P0, PT, R7, R6, PT ;  /* 0x000000060700720c */ /* 0x002fda0003f06270 */
[----:B------:R-:W-:Y:S05]  /*0090*/  @P0 EXIT ;  /* 0x000000000000094d */ /* 0x000fea0003800000 */
[----:B------:R-:W-:Y:S01]  /*00a0*/  VIADD R4, R7, 0x1 ;  /* 0x0000000107047836 */ /* 0x000fe20000000000 */
[----:B------:R-:W-:Y:S01]  /*00b0*/  IADD3 R3, PT, PT, -R3, 0x1, R6 ;  /* 0x0000000103037810 */ /* 0x000fe20007ffe106 */
[----:B------:R-:W0:Y:S01]  /*00c0*/  LDCU.64 UR6, c[0x0][0x358] ;  /* 0x00006b00ff0677ac */ /* 0x000e220008000a00 */
[----:B------:R-:W-:Y:S02]  /*00d0*/  BSSY.RECONVERGENT B0, `(.L_x_0) ;  /* 0x0000021000007945 */ /* 0x000fe40003800200 */
[----:B------:R-:W-:Y:S02]  /*00e0*/  ISETP.NE.AND P0, PT, R4, R6, PT ;  /* 0x000000060400720c */ /* 0x000fe40003f05270 */
[----:B------:R-:W-:-:S04]  /*00f0*/  SHF.R.U32.HI R3, RZ, 0x1, R3 ;  /* 0x00000001ff037819 */ /* 0x000fc80000011603 */
[----:B------:R-:W-:-:S07]  /*0100*/  VIMNMX.U32 R3, PT, PT, R3, UR4, PT ;  /* 0x0000000403037c48 */ /* 0x000fce000bfe0000 */
[----:B------:R-:W-:Y:S05]  /*0110*/  @!P0 BRA `(.L_x_1) ;  /* 0x0000000000648947 */ /* 0x000fea0003800000 */
[----:B------:R-:W1:Y:S01]  /*0120*/  LDC.64 R4, c[0x0][0x380] ;  /* 0x0000e000ff047b82 */ /* 0x000e620000000a00 */
[----:B------:R-:W2:Y:S01]  /*0130*/  LDCU.U8 UR4, c[0x0][0x38c] ;  /* 0x00007180ff0477ac */ /* 0x000ea20008000000 */
[----:B-1----:R-:W-:-:S05]  /*0140*/  IMAD.WIDE R4, R7, 0x4, R4 ;  /* 0x0000000407047825 */ /* 0x002fca00078e0204 */
[----:B0-----:R0:W5:Y:S04]  /*0150*/  LDG.E R6, desc[UR6][R4.64] ;  /* 0x0000000604067981 */ /* 0x001168000c1e1900 */
[----:B------:R0:W5:Y:S01]  /*0160*/  LDG.E R7, desc[UR6][R4.64+0x4] ;  /* 0x0000040604077981 */ /* 0x000162000c1e1900 */
[----:B--2---:R-:W-:Y:S01]  /*0170*/  UPRMT UR4, UR4, 0x8880, URZ ;  /* 0x0000888004047896 */ /* 0x004fe200080000ff */
[----:B------:R-:W-:-:S03]  /*0180*/  IMAD.MOV.U32 R8, RZ, RZ, RZ ;  /* 0x000000ffff087224 */ /* 0x000fc600078e00ff */
[----:B------:R-:W-:-:S09]  /*0190*/  UISETP.GT.AND UP0, UPT, UR4, 0x6f, UPT ;  /* 0x0000006f0400788c */ /* 0x000fd2000bf04270 */
[----:B0-----:R-:W-:Y:S05]  /*01a0*/  BRA.U UP0, `(.L_x_2) ;  /* 0x0000000100207547 */ /* 0x001fea000b800000 */
[----:B------:R-:W-:-:S09]  /*01b0*/  UISETP.NE.AND UP0, UPT, UR4, 0x68, UPT ;  /* 0x000000680400788c */ /* 0x000fd2000bf05270 */
[----:B------:R-:W-:Y:S05]  /*01c0*/  BRA.U !UP0, `(.L_x_3) ;  /* 0x0000000108107547 */ /* 0x000fea000b800000 */
[----:B------:R-:W-:-:S09]  /*01d0*/  UISETP.NE.AND UP0, UPT, UR4, 0x6c, UPT ;  /* 0x0000006c0400788c */ /* 0x000fd2000bf05270 */
[----:B------:R-:W-:Y:S05]  /*01e0*/  BRA.U UP0, `(.L_x_4) ;  /* 0x00000001003c7547 */ /* 0x000fea000b800000 */
[----:B-----5:R-:W-:Y:S01]  /*01f0*/  VIMNMX R8, PT, PT, R6, R7, PT ;  /* 0x0000000706087248 */ /* 0x020fe20003fe0100 */
[----:B------:R-:W-:Y:S06]  /*0200*/  BRA `(.L_x_4) ;  /* 0x0000000000347947 */ /* 0x000fec0003800000 */
.L_x_3:
[----:B-----5:R-:W-:Y:S01]  /*0210*/  VIMNMX R8, PT, PT, R6, R7, !PT ;  /* 0x0000000706087248 */ /* 0x020fe20007fe0100 */
[----:B------:R-:W-:Y:S06]  /*0220*/  BRA `(.L_x_4) ;  /* 0x00000000002c7947 */ /* 0x000fec0003800000 */
.L_x_2:
[----:B------:R-:W-:-:S09]  /*0230*/  UISETP.NE.AND UP0, UPT, UR4, 0x70, UPT ;  /* 0x000000700400788c */ /* 0x000fd2000bf05270 */
[----:B------:R-:W-:Y:S05]  /*0240*/  BRA.U !UP0, `(.L_x_5) ;  /* 0x0000000108107547 */ /* 0x000fea000b800000 */
[----:B------:R-:W-:-:S09]  /*0250*/  UISETP.NE.AND UP0, UPT, UR4, 0x73, UPT ;  /* 0x000000730400788c */ /* 0x000fd2000bf05270 */
[----:B------:R-:W-:Y:S05]  /*0260*/  BRA.U UP0, `(.L_x_4) ;  /* 0x00000001001c7547 */ /* 0x000fea000b800000 */
[----:B-----5:R-:W-:Y:S01]  /*0270*/  IMAD.IADD R8, R6, 0x1, R7 ;  /* 0x0000000106087824 */ /* 0x020fe200078e0207 */
[----:B------:R-:W-:Y:S06]  /*0280*/  BRA `(.L_x_4) ;  /* 0x0000000000147947 */ /* 0x000fec0003800000 */
.L_x_5:
[----:B-----5:R-:W-:Y:S01]  /*0290*/  IMAD R8, R6, R7, RZ ;  /* 0x0000000706087224 */ /* 0x020fe200078e02ff */
[----:B------:R-:W-:Y:S06]  /*02a0*/  BRA `(.L_x_4) ;  /* 0x00000000000c7947 */ /* 0x000fec0003800000 */
.L_x_1:
[----:B------:R-:W1:Y:S02]  /*02b0*/  LDC.64 R4, c[0x0][0x380] ;  /* 0x0000e000ff047b82 */ /* 0x000e640000000a00 */
[----:B-1----:R-:W-:-:S05]  /*02c0*/  IMAD.WIDE R4, R7, 0x4, R4 ;  /* 0x0000000407047825 */ /* 0x002fca00078e0204 */
[----:B0-----:R0:W5:Y:S02]  /*02d0*/  LDG.E R8, desc[UR6][R4.64] ;  /* 0x0000000604087981 */ /* 0x001164000c1e1900 */
.L_x_4:
[----:B------:R-:W-:Y:S05]  /*02e0*/  BSYNC.RECONVERGENT B0 ;  /* 0x0000000000007941 */ /* 0x000fea0003800200 */
.L_x_0:
[----:B------:R-:W1:Y:S01]  /*02f0*/  S2UR UR5, SR_CgaCtaId ;  /* 0x00000000000579c3 */ /* 0x000e620000008800 */
[----:B------:R-:W-:Y:S01]  /*0300*/  UMOV UR4, 0x400 ;  /* 0x0000040000047882 */ /* 0x000fe20000000000 */
[----:B------:R-:W-:Y:S01]  /*0310*/  ISETP.GE.U32.AND P0, PT, R3, 0x2, PT ;  /* 0x000000020300780c */ /* 0x000fe20003f06070 */
[----:B-1----:R-:W-:-:S06]  /*0320*/  ULEA UR4, UR5, UR4, 0x18 ;  /* 0x0000000405047291 */ /* 0x002fcc000f8ec0ff */
[----:B0-----:R-:W-:-:S05]  /*0330*/  LEA R5, R2, UR4, 0x2 ;  /* 0x0000000402057c11 */ /* 0x001fca000f8e10ff */
[----:B-----5:R0:W-:Y:S01]  /*0340*/  STS [R5], R8 ;  /* 0x0000000805007388 */ /* 0x0201e20000000800 */
[----:B------:R-:W-:Y:S05]  /*0350*/  @!P0 BRA `(.L_x_6) ;  /* 0x0000000000908947 */ /* 0x000fea0003800000 */
[----:B------:R-:W-:Y:S01]  /*0360*/  LEA R4, R2, 0x1, 0x1 ;  /* 0x0000000102047811 */ /* 0x000fe200078e08ff */
[----:B------:R-:W1:Y:S01]  /*0370*/  LDCU.U8 UR8, c[0x0][0x38c] ;  /* 0x00007180ff0877ac */ /* 0x000e620008000000 */
[----:B------:R-:W-:-:S07]  /*0380*/  LOP3.LUT R6, RZ, R2, RZ, 0x33, !PT ;  /* 0x00000002ff067212 */ /* 0x000fce00078e33ff */
.L_x_13:
[----:B------:R-:W-:Y:S01]  /*0390*/  BAR.SYNC.DEFER_BLOCKING 0x0 ;  /* 0x0000000000007b1d */ /* 0x000fe20000010000 */
[----:B------:R-:W-:-:S05]  /*03a0*/  ISETP.GE.U32.AND P0, PT, R4, R3, PT ;  /* 0x000000030400720c */ /* 0x000fca0003f06070 */
[----:B------:R-:W-:Y:S08]  /*03b0*/  BSSY.RECONVERGENT B0, `(.L_x_7) ;  /* 0x000001a000007945 */ /* 0x000ff00003800200 */
[----:B--23--:R-:W-:Y:S05]  /*03c0*/  @P0 BRA `(.L_x_8) ;  /* 0x0000000000600947 */ /* 0x00cfea0003800000 */
[----:B------:R-:W-:Y:S01]  /*03d0*/  IMAD.IADD R7, R6, 0x1, R3 ;  /* 0x0000000106077824 */ /* 0x000fe200078e0203 */
[----:B-1----:R-:W-:Y:S01]  /*03e0*/  UPRMT UR5, UR8, 0x8880, URZ ;  /* 0x0000888008057896 */ /* 0x002fe200080000ff */
[----:B------:R-:W-:-:S03]  /*03f0*/  IMAD.MOV.U32 R10, RZ, RZ, RZ ;  /* 0x000000ffff0a7224 */ /* 0x000fc600078e00ff */
[----:B0-----:R-:W-:Y:S01]  /*0400*/  LEA R8, R7, UR4, 0x2 ;  /* 0x0000000407087c11 */ /* 0x001fe2000f8e10ff */
[----:B------:R-:W-:Y:S01]  /*0410*/  UISETP.GT.AND UP0, UPT, UR5, 0x6f, UPT ;  /* 0x0000006f0500788c */ /* 0x000fe2000bf04270 */
[----:B------:R0:W1:Y:S04]  /*0420*/  LDS R7, [R5] ;  /* 0x0000000005077984 */ /* 0x0000680000000800 */
[----:B------:R-:W2:Y:S04]  /*0430*/  LDS R8, [R8] ;  /* 0x0000000008087984 */ /* 0x000ea80000000800 */
[----:B0-----:R-:W-:Y:S05]  /*0440*/  BRA.U UP0, `(.L_x_9) ;  /* 0x0000000100207547 */ /* 0x001fea000b800000 */
[----:B------:R-:W-:-:S09]  /*0450*/  UISETP.NE.AND UP0, UPT, UR5, 0x68, UPT ;  /* 0x000000680500788c */ /* 0x000fd2000bf05270 */
[----:B------:R-:W-:Y:S05]  /*0460*/  BRA.U !UP0, `(.L_x_10) ;  /* 0x0000000108107547 */ /* 0x000fea000b800000 */
[----:B------:R-:W-:-:S09]  /*0470*/  UISETP.NE.AND UP0, UPT, UR5, 0x6c, UPT ;  /* 0x0000006c0500788c */ /* 0x000fd2000bf05270 */
[----:B------:R-:W-:Y:S05]  /*0480*/  BRA.U UP0, `(.L_x_11) ;  /* 0x00000001002c7547 */ /* 0x000fea000b800000 */
[----:B-12---:R-:W-:Y:S01]  /*0490*/  VIMNMX R10, PT, PT, R7, R8, PT ;  /* 0x00000008070a7248 */ /* 0x006fe20003fe0100 */
[----:B------:R-:W-:Y:S06]  /*04a0*/  BRA `(.L_x_11) ;  /* 0x0000000000247947 */ /* 0x000fec0003800000 */
.L_x_10:
[----:B-12---:R-:W-:Y:S01]  /*04b0*/  VIMNMX R10, PT, PT, R7, R8, !PT ;  /* 0x00000008070a7248 */ /* 0x006fe20007fe0100 */
[----:B------:R-:W-:Y:S06]  /*04c0*/  BRA `(.L_x_11) ;  /* 0x00000000001c7947 */ /* 0x000fec0003800000 */
.L_x_9:
[----:B------:R-:W-:-:S09]  /*04d0*/  UISETP.NE.AND UP0, UPT, UR5, 0x70, UPT ;  /* 0x000000700500788c */ /* 0x000fd2000bf05270 */
[----:B------:R-:W-:Y:S05]  /*04e0*/  BRA.U !UP0, `(.L_x_12) ;  /* 0x0000000108107547 */ /* 0x000fea000b800000 */
[----:B------:R-:W-:-:S09]  /*04f0*/  UISETP.NE.AND UP0, UPT, UR5, 0x73, UPT ;  /* 0x000000730500788c */ /* 0x000fd2000bf05270 */
[----:B------:R-:W-:Y:S05]  /*0500*/  BRA.U UP0, `(.L_x_11) ;  /* 0x00000001000c7547 */ /* 0x000fea000b800000 */
[----:B-12---:R-:W-:Y:S01]  /*0510*/  IMAD.IADD R10, R7, 0x1, R8 ;  /* 0x00000001070a7824 */ /* 0x006fe200078e0208 */
[----:B------:R-:W-:Y:S06]  /*0520*/  BRA `(.L_x_11) ;  /* 0x0000000000047947 */ /* 0x000fec0003800000 */
.L_x_12:
[----:B-12---:R-:W-:-:S07]  /*0530*/  IMAD R10, R7, R8, RZ ;  /* 0x00000008070a7224 */ /* 0x006fce00078e02ff */
.L_x_11:
[----:B------:R3:W-:Y:S02]  /*0540*/  STS [R5], R10 ;  /* 0x0000000a05007388 */ /* 0x0007e40000000800 */
.L_x_8:
[----:B-1----:R-:W-:Y:S05]  /*0550*/  BSYNC.RECONVERGENT B0 ;  /* 0x0000000000007941 */ /* 0x002fea0003800200 */
.L_x_7:
[C---:B------:R-:W-:Y:S01]  /*0560*/  ISETP.GT.U32.AND P0, PT, R3.reuse, 0x2, PT ;  /* 0x000000020300780c */ /* 0x040fe20003f04070 */
[----:B------:R-:W-:-:S05]  /*0570*/  VIADD R7, R3, 0x1 ;  /* 0x0000000103077836 */ /* 0x000fca0000000000 */
[----:B------:R-:W-:-:S07]  /*0580*/  SHF.R.U32.HI R3, RZ, 0x1, R7 ;  /* 0x00000001ff037819 */ /* 0x000fce0000011607 */
[----:B------:R-:W-:Y:S05]  /*0590*/  @P0 BRA `(.L_x_13) ;  /* 0xfffffffc007c0947 */ /* 0x000fea000383ffff */
.L_x_6:
[----:B------:R-:W-:-:S13]  /*05a0*/  ISETP.NE.AND P0, PT, R2, RZ, PT ;  /* 0x000000ff0200720c */ /* 0x000fda0003f05270 */
[----:B------:R-:W-:Y:S05]  /*05b0*/  @P0 EXIT ;  /* 0x000000000000094d */ /* 0x000fea0003800000 */
[----:B------:R-:W1:Y:S01]  /*05c0*/  S2UR UR5, SR_CgaCtaId ;  /* 0x00000000000579c3 */ /* 0x000e620000008800 */
[----:B------:R-:W-:-:S07]  /*05d0*/  UMOV UR4, 0x400 ;  /* 0x0000040000047882 */ /* 0x000fce0000000000 */
[----:B------:R-:W4:Y:S01]  /*05e0*/  LDC.64 R2, c[0x0][0x390] ;  /* 0x0000e400ff027b82 */ /* 0x000f220000000a00 */
[----:B-1----:R-:W-:Y:S01]  /*05f0*/  ULEA UR4, UR5, UR4, 0x18 ;  /* 0x0000000405047291 */ /* 0x002fe2000f8ec0ff */
[----:B----4-:R-:W-:-:S08]  /*0600*/  IMAD.WIDE.U32 R2, R0, 0x4, R2 ;  /* 0x0000000400027825 */ /* 0x010fd000078e0002 */
[----:B0--3--:R-:W0:Y:S04]  /*0610*/  LDS R5, [UR4] ;  /* 0x00000004ff057984 */ /* 0x009e280008000800 */
[----:B0-----:R-:W-:Y:S01]  /*0620*/  STG.E desc[UR6][R2.64], R5 ;  /* 0x0000000502007986 */ /* 0x001fe2000c101906 */
[----:B------:R-:W-:Y:S05]  /*0630*/  EXIT ;  /* 0x000000000000794d */ /* 0x000fea0003800000 */
.L_x_14:
[----:B------:R-:W-:-:S00]  /*0640*/  BRA `(.L_x_14) ;  /* 0xfffffffc00fc7947 */ /* 0x000fc0000383ffff */
[----:B------:R-:W-:-:S00]  /*0650*/  NOP ;  /* 0x0000000000007918 */ /* 0x000fc00000000000 */
        /* <DEDUP_REMOVED lines=10> */
.L_x_15:


//--------------------- .nv.shared._Z6reducePiicS_ --------------------------
	.section	.nv.shared._Z6reducePiicS_,"aw",@nobits
	.sectionflags	@""
	.align	4
.nv.shared._Z6reducePiicS_:
	.zero		5120


//--------------------- .nv.shared.reserved.0     --------------------------
	.section	.nv.shared.reserved.0,"aw",@nobits
	.weak		__nv_reservedSMEM_offset_0_alias
	.size		__nv_reservedSMEM_offset_0_alias, 0, 64
	.other		__nv_reservedSMEM_offset_0_alias,@"STO_CUDA_RESERVED_SHARED STV_DEFAULT"
__nv_reservedSMEM_offset_0_alias:
	.zero		0
	.zero		64


//--------------------- .nv.constant0._Z6reducePiicS_ --------------------------
	.section	.nv.constant0._Z6reducePiicS_,"a",@progbits
	.sectionflags	@""
	.align	4
.nv.constant0._Z6reducePiicS_:
	.zero		920


//--------------------- SYMBOLS --------------------------

	.type		.nv.reservedSmem.offset0,@object
	.size		.nv.reservedSmem.offset0,0x4
	.type		.nv.reservedSmem.cap,@object
	.size		.nv.reservedSmem.cap,0x4
